//
// Generated by NVIDIA NVVM Compiler
//
// Compiler Build ID: CL-36424714
// Cuda compilation tools, release 13.0, V13.0.88
// Based on NVVM 20.0.0
//

.version 9.0
.target sm_100
.address_size 64

	// .globl	_Z4scanPiS_i
// _ZZ4scanPiS_iE6source has been demoted
// _ZZ4scanPiS_iE4dest has been demoted

.visible .entry _Z4scanPiS_i(
	.param .u64 .ptr .align 1 _Z4scanPiS_i_param_0,
	.param .u64 .ptr .align 1 _Z4scanPiS_i_param_1,
	.param .u32 _Z4scanPiS_i_param_2
)
{
	.reg .pred 	%p<13>;
	.reg .b32 	%r<104>;
	.reg .b64 	%rd<10>;
	// demoted variable
	.shared .align 4 .b8 _ZZ4scanPiS_iE6source[1024];
	// demoted variable
	.shared .align 4 .b8 _ZZ4scanPiS_iE4dest[1024];
	ld.param.u64 	%rd2, [_Z4scanPiS_i_param_0];
	ld.param.u64 	%rd3, [_Z4scanPiS_i_param_1];
	ld.param.u32 	%r43, [_Z4scanPiS_i_param_2];
	cvta.to.global.u64 	%rd1, %rd3;
	mov.u32 	%r44, %ctaid.x;
	mov.u32 	%r1, %ntid.x;
	mov.u32 	%r2, %tid.x;
	mad.lo.s32 	%r3, %r44, %r1, %r2;
	setp.ge.s32 	%p1, %r3, %r43;
	shl.b32 	%r45, %r2, 2;
	mov.u32 	%r46, _ZZ4scanPiS_iE4dest;
	add.s32 	%r4, %r46, %r45;
	@%p1 bra 	$L__BB0_2;
	cvta.to.global.u64 	%rd4, %rd2;
	mul.wide.s32 	%rd5, %r3, 4;
	add.s64 	%rd6, %rd4, %rd5;
	ld.global.u32 	%r47, [%rd6];
	mov.u32 	%r49, _ZZ4scanPiS_iE6source;
	add.s32 	%r50, %r49, %r45;
	st.shared.u32 	[%r50], %r47;
	add.s64 	%rd7, %rd1, %rd5;
	ld.global.u32 	%r51, [%rd7];
	st.shared.u32 	[%r4], %r51;
$L__BB0_2:
	bar.sync 	0;
	setp.lt.u32 	%p2, %r1, 2;
	@%p2 bra 	$L__BB0_20;
	add.s32 	%r5, %r1, -1;
	add.s32 	%r53, %r1, -2;
	and.b32  	%r6, %r5, 3;
	setp.lt.u32 	%p3, %r53, 3;
	mov.b32 	%r101, 1;
	mov.u32 	%r92, %r101;
	@%p3 bra 	$L__BB0_15;
	add.s32 	%r88, %r46, 8;
	and.b32  	%r7, %r5, -4;
	mov.b32 	%r92, 1;
	mov.b32 	%r90, 0;
	mov.u32 	%r89, _ZZ4scanPiS_iE6source;
$L__BB0_5:
	add.s32 	%r12, %r90, 1;
	setp.lt.u32 	%p4, %r2, %r12;
	@%p4 bra 	$L__BB0_7;
	ld.shared.u32 	%r59, [%r89+4];
	shl.b32 	%r60, %r92, 2;
	sub.s32 	%r61, %r89, %r60;
	ld.shared.u32 	%r62, [%r61+4];
	add.s32 	%r63, %r62, %r59;
	st.shared.u32 	[%r4], %r63;
	st.shared.u32 	[%r88+-4], %r59;
	st.shared.u32 	[%r89+4], %r63;
	shl.b32 	%r92, %r92, 1;
$L__BB0_7:
	bar.sync 	0;
	setp.le.u32 	%p5, %r2, %r12;
	@%p5 bra 	$L__BB0_9;
	ld.shared.u32 	%r64, [%r89+8];
	shl.b32 	%r65, %r92, 2;
	sub.s32 	%r66, %r89, %r65;
	ld.shared.u32 	%r67, [%r66+8];
	add.s32 	%r68, %r67, %r64;
	st.shared.u32 	[%r4], %r68;
	st.shared.u32 	[%r88], %r64;
	st.shared.u32 	[%r89+8], %r68;
	shl.b32 	%r92, %r92, 1;
$L__BB0_9:
	bar.sync 	0;
	add.s32 	%r17, %r12, 2;
	setp.lt.u32 	%p6, %r2, %r17;
	@%p6 bra 	$L__BB0_11;
	ld.shared.u32 	%r69, [%r89+12];
	shl.b32 	%r70, %r92, 2;
	sub.s32 	%r71, %r89, %r70;
	ld.shared.u32 	%r72, [%r71+12];
	add.s32 	%r73, %r72, %r69;
	st.shared.u32 	[%r4], %r73;
	st.shared.u32 	[%r88+4], %r69;
	st.shared.u32 	[%r89+12], %r73;
	shl.b32 	%r92, %r92, 1;
$L__BB0_11:
	bar.sync 	0;
	add.s32 	%r20, %r17, 1;
	setp.lt.u32 	%p7, %r2, %r20;
	@%p7 bra 	$L__BB0_13;
	ld.shared.u32 	%r74, [%r89+16];
	shl.b32 	%r75, %r92, 2;
	sub.s32 	%r76, %r89, %r75;
	ld.shared.u32 	%r77, [%r76+16];
	add.s32 	%r78, %r77, %r74;
	st.shared.u32 	[%r4], %r78;
	st.shared.u32 	[%r88+8], %r74;
	st.shared.u32 	[%r89+16], %r78;
	shl.b32 	%r92, %r92, 1;
$L__BB0_13:
	bar.sync 	0;
	add.s32 	%r90, %r90, 4;
	add.s32 	%r89, %r89, 16;
	add.s32 	%r88, %r88, 16;
	setp.ne.s32 	%p8, %r20, %r7;
	@%p8 bra 	$L__BB0_5;
	add.s32 	%r101, %r90, 1;
$L__BB0_15:
	setp.eq.s32 	%p9, %r6, 0;
	@%p9 bra 	$L__BB0_20;
	shl.b32 	%r79, %r101, 2;
	add.s32 	%r100, %r46, %r79;
	mov.u32 	%r81, _ZZ4scanPiS_iE6source;
	add.s32 	%r99, %r81, %r79;
	neg.s32 	%r98, %r6;
$L__BB0_17:
	.pragma "nounroll";
	setp.lt.u32 	%p10, %r2, %r101;
	@%p10 bra 	$L__BB0_19;
	ld.shared.u32 	%r82, [%r99];
	shl.b32 	%r83, %r92, 2;
	sub.s32 	%r84, %r99, %r83;
	ld.shared.u32 	%r85, [%r84];
	add.s32 	%r86, %r85, %r82;
	st.shared.u32 	[%r4], %r86;
	st.shared.u32 	[%r100], %r82;
	st.shared.u32 	[%r99], %r86;
	shl.b32 	%r92, %r92, 1;
$L__BB0_19:
	bar.sync 	0;
	add.s32 	%r101, %r101, 1;
	add.s32 	%r100, %r100, 4;
	add.s32 	%r99, %r99, 4;
	add.s32 	%r98, %r98, 1;
	setp.ne.s32 	%p11, %r98, 0;
	@%p11 bra 	$L__BB0_17;
$L__BB0_20:
	setp.ge.s32 	%p12, %r3, %r43;
	@%p12 bra 	$L__BB0_22;
	ld.shared.u32 	%r87, [%r4];
	mul.wide.s32 	%rd8, %r3, 4;
	add.s64 	%rd9, %rd1, %rd8;
	st.global.u32 	[%rd9], %r87;
$L__BB0_22:
	ret;

}


// ===== COMPILED SASS (sm_100) =====

	.target	sm_100

	.elftype	@"ET_EXEC"


//--------------------- .note.nv.tkinfo           --------------------------
	.section	.note.nv.tkinfo,"",@"SHT_NOTE"
	.sectionflags	@"SHF_NOTE_NV_TKINFO"
	.tkinfo
        /*0018*/ 	.word	0x00000002
        /*0030*/ 	.string	""
        /*0030*/ 	.string	"ptxas"
        /*0030*/ 	.string	"Cuda compilation tools, release 13.0, V13.0.88"
        /*0030*/ 	.string	"Build cuda_13.0.r13.0/compiler.36424714_0"
        /*0030*/ 	.string	"-arch sm_100 -m 64 "



//--------------------- .note.nv.cuinfo           --------------------------
	.section	.note.nv.cuinfo,"",@"SHT_NOTE"
	.sectionflags	@"SHF_NOTE_NV_CUINFO"
        /*0018*/ 	.short	0x0002
        /*001a*/ 	.short	0x0064
        /*001c*/ 	.short	0x0082
	.zero		2


//--------------------- .nv.info                  --------------------------
	.section	.nv.info,"",@"SHT_CUDA_INFO"
	.align	4


	//----- nvinfo : EIATTR_REGCOUNT
	.align		4
        /*0000*/ 	.byte	0x04, 0x2f
        /*0002*/ 	.short	(.L_1 - .L_0)
	.align		4
.L_0:
        /*0004*/ 	.word	index@(_Z4scanPiS_i)
        /*0008*/ 	.word	0x00000014


	//----- nvinfo : EIATTR_FRAME_SIZE
	.align		4
.L_1:
        /*000c*/ 	.byte	0x04, 0x11
        /*000e*/ 	.short	(.L_3 - .L_2)
	.align		4
.L_2:
        /*0010*/ 	.word	index@(_Z4scanPiS_i)
        /*0014*/ 	.word	0x00000000


	//----- nvinfo : EIATTR_MIN_STACK_SIZE
	.align		4
.L_3:
        /*0018*/ 	.byte	0x04, 0x12
        /*001a*/ 	.short	(.L_5 - .L_4)
	.align		4
.L_4:
        /*001c*/ 	.word	index@(_Z4scanPiS_i)
        /*0020*/ 	.word	0x00000000
.L_5:


//--------------------- .nv.compat                --------------------------
	.section	.nv.compat,"",@"SHT_CUDA_COMPAT_INFO"
	.align	4
        /*0000*/ 	.byte	0x02, 0x09, 0x00, 0x00, 0x02, 0x02, 0x01, 0x00, 0x02, 0x05, 0x05, 0x00, 0x03, 0x07, 0x01, 0x01
        /*0010*/ 	.byte	0x02, 0x03, 0x00, 0x00, 0x02, 0x06, 0x01, 0x00, 0x04, 0x0b, 0x08, 0x00, 0x09, 0x00, 0x00, 0x00
        /*0020*/ 	.byte	0x00, 0x00, 0x00, 0x00


//--------------------- .nv.info._Z4scanPiS_i     --------------------------
	.section	.nv.info._Z4scanPiS_i,"",@"SHT_CUDA_INFO"
	.sectionflags	@""
	.align	4


	//----- nvinfo : EIATTR_CUDA_API_VERSION
	.align		4
        /*0000*/ 	.byte	0x04, 0x37
        /*0002*/ 	.short	(.L_7 - .L_6)
.L_6:
        /*0004*/ 	.word	0x00000082


	//----- nvinfo : EIATTR_KPARAM_INFO
	.align		4
.L_7:
        /*0008*/ 	.byte	0x04, 0x17
        /*000a*/ 	.short	(.L_9 - .L_8)
.L_8:
        /*000c*/ 	.word	0x00000000
        /*0010*/ 	.short	0x0002
        /*0012*/ 	.short	0x0010
        /*0014*/ 	.byte	0x00, 0xf0, 0x11, 0x00


	//----- nvinfo : EIATTR_KPARAM_INFO
	.align		4
.L_9:
        /*0018*/ 	.byte	0x04, 0x17
        /*001a*/ 	.short	(.L_11 - .L_10)
.L_10:
        /*001c*/ 	.word	0x00000000
        /*0020*/ 	.short	0x0001
        /*0022*/ 	.short	0x0008
        /*0024*/ 	.byte	0x00, 0xf5, 0x21, 0x00


	//----- nvinfo : EIATTR_KPARAM_INFO
	.align		4
.L_11:
        /*0028*/ 	.byte	0x04, 0x17
        /*002a*/ 	.short	(.L_13 - .L_12)
.L_12:
        /*002c*/ 	.word	0x00000000
        /*0030*/ 	.short	0x0000
        /*0032*/ 	.short	0x0000
        /*0034*/ 	.byte	0x00, 0xf5, 0x21, 0x00


	//----- nvinfo : EIATTR_SPARSE_MMA_MASK
	.align		4
.L_13:
        /*0038*/ 	.byte	0x03, 0x50
        /*003a*/ 	.short	0x0000


	//----- nvinfo : EIATTR_MAXREG_COUNT
	.align		4
        /*003c*/ 	.byte	0x03, 0x1b
        /*003e*/ 	.short	0x00ff


	//----- nvinfo : EIATTR_NUM_BARRIERS
	.align		4
        /*0040*/ 	.byte	0x02, 0x4c
        /*0042*/ 	.byte	0x01
	.zero		1


	//----- nvinfo : EIATTR_MERCURY_ISA_VERSION
	.align		4
        /*0044*/ 	.byte	0x03, 0x5f
        /*0046*/ 	.short	0x0101


	//----- nvinfo : EIATTR_VRC_CTA_INIT_COUNT
	.align		4
        /*0048*/ 	.byte	0x02, 0x4a
	.zero		1
	.zero		1


	//----- nvinfo : EIATTR_EXIT_INSTR_OFFSETS
	.align		4
        /*004c*/ 	.byte	0x04, 0x1c
        /*004e*/ 	.short	(.L_15 - .L_14)


	//   ....[0]....
.L_14:
        /*0050*/ 	.word	0x00000700


	//   ....[1]....
        /*0054*/ 	.word	0x00000750


	//----- nvinfo : EIATTR_CBANK_PARAM_SIZE
	.align		4
.L_15:
        /*0058*/ 	.byte	0x03, 0x19
        /*005a*/ 	.short	0x0014


	//----- nvinfo : EIATTR_PARAM_CBANK
	.align		4
        /*005c*/ 	.byte	0x04, 0x0a
        /*005e*/ 	.short	(.L_17 - .L_16)
	.align		4
.L_16:
        /*0060*/ 	.word	index@(.nv.constant0._Z4scanPiS_i)
        /*0064*/ 	.short	0x0380
        /*0066*/ 	.short	0x0014


	//----- nvinfo : EIATTR_SW_WAR
	.align		4
.L_17:
        /*0068*/ 	.byte	0x04, 0x36
        /*006a*/ 	.short	(.L_19 - .L_18)
.L_18:
        /*006c*/ 	.word	0x00000008
.L_19:


//--------------------- .nv.callgraph             --------------------------
	.section	.nv.callgraph,"",@"SHT_CUDA_CALLGRAPH"
	.align	4
	.sectionentsize	8
	.align		4
        /*0000*/ 	.word	0x00000000
	.align		4
        /*0004*/ 	.word	0xffffffff
	.align		4
        /*0008*/ 	.word	0x00000000
	.align		4
        /*000c*/ 	.word	0xfffffffe
	.align		4
        /*0010*/ 	.word	0x00000000
	.align		4
        /*0014*/ 	.word	0xfffffffd
	.align		4
        /*0018*/ 	.word	0x00000000
	.align		4
        /*001c*/ 	.word	0xfffffffc


//--------------------- .text._Z4scanPiS_i        --------------------------
	.section	.text._Z4scanPiS_i,"ax",@progbits
	.align	128
        .global         _Z4scanPiS_i
        .type           _Z4scanPiS_i,@function
        .size           _Z4scanPiS_i,(.L_x_5 - _Z4scanPiS_i)
        .other          _Z4scanPiS_i,@"STO_CUDA_ENTRY STV_DEFAULT"
_Z4scanPiS_i:
.text._Z4scanPiS_i:
[----:B------:R-:W-:Y:S01]  /*0000*/  LDC R1, c[0x0][0x37c] ;  /* 0x0000df00ff017b82 */ /* 0x000fe20000000800 */
[----:B------:R-:W0:Y:S07]  /*0010*/  S2R R2, SR_TID.X ;  /* 0x0000000000027919 */ /* 0x000e2e0000002100 */
[----:B------:R-:W0:Y:S01]  /*0020*/  S2UR UR4, SR_CTAID.X ;  /* 0x00000000000479c3 */ /* 0x000e220000002500 */
[----:B------:R-:W1:Y:S07]  /*0030*/  LDCU UR6, c[0x0][0x390] ;  /* 0x00007200ff0677ac */ /* 0x000e6e0008000800 */
[----:B------:R-:W0:Y:S08]  /*0040*/  LDC R13, c[0x0][0x360] ;  /* 0x0000d800ff0d7b82 */ /* 0x000e300000000800 */
[----:B------:R-:W2:Y:S08]  /*0050*/  LDC.64 R6, c[0x0][0x380] ;  /* 0x0000e000ff067b82 */ /* 0x000eb00000000a00 */
[----:B------:R-:W3:Y:S01]  /*0060*/  LDC.64 R8, c[0x0][0x388] ;  /* 0x0000e200ff087b82 */ /* 0x000ee20000000a00 */
[----:B0-----:R-:W-:Y:S01]  /*0070*/  IMAD R0, R13, UR4, R2 ;  /* 0x000000040d007c24 */ /* 0x001fe2000f8e0202 */
[----:B------:R-:W0:Y:S04]  /*0080*/  LDCU.64 UR4, c[0x0][0x358] ;  /* 0x00006b00ff0477ac */ /* 0x000e280008000a00 */
[----:B-1----:R-:W-:-:S13]  /*0090*/  ISETP.GE.AND P0, PT, R0, UR6, PT ;  /* 0x0000000600007c0c */ /* 0x002fda000bf06270 */
[----:B--2---:R-:W-:-:S04]  /*00a0*/  @!P0 IMAD.WIDE R6, R0, 0x4, R6 ;  /* 0x0000000400068825 */ /* 0x004fc800078e0206 */
[----:B---3--:R-:W-:Y:S02]  /*00b0*/  @!P0 IMAD.WIDE R8, R0, 0x4, R8 ;  /* 0x0000000400088825 */ /* 0x008fe400078e0208 */
[----:B0-----:R-:W2:Y:S04]  /*00c0*/  @!P0 LDG.E R6, desc[UR4][R6.64] ;  /* 0x0000000406068981 */ /* 0x001ea8000c1e1900 */
[----:B------:R-:W3:Y:S01]  /*00d0*/  @!P0 LDG.E R9, desc[UR4][R8.64] ;  /* 0x0000000408098981 */ /* 0x000ee2000c1e1900 */
[----:B------:R-:W-:Y:S01]  /*00e0*/  MOV R10, 0x400 ;  /* 0x00000400000a7802 */ /* 0x000fe20000000f00 */
[----:B------:R-:W0:Y:S04]  /*00f0*/  S2R R11, SR_CgaCtaId ;  /* 0x00000000000b7919 */ /* 0x000e280000008800 */
[----:B------:R-:W-:Y:S01]  /*0100*/  VIADD R3, R10, 0x400 ;  /* 0x000004000a037836 */ /* 0x000fe20000000000 */
[----:B0-----:R-:W-:-:S04]  /*0110*/  @!P0 LEA R5, R11, R10, 0x18 ;  /* 0x0000000a0b058211 */ /* 0x001fc800078ec0ff */
[----:B------:R-:W-:Y:S01]  /*0120*/  LEA R3, R11, R3, 0x18 ;  /* 0x000000030b037211 */ /* 0x000fe200078ec0ff */
[----:B------:R-:W-:-:S03]  /*0130*/  @!P0 IMAD R5, R2, 0x4, R5 ;  /* 0x0000000402058824 */ /* 0x000fc600078e0205 */
[----:B------:R-:W-:Y:S02]  /*0140*/  LEA R4, R2, R3, 0x2 ;  /* 0x0000000302047211 */ /* 0x000fe400078e10ff */
[----:B--2---:R0:W-:Y:S04]  /*0150*/  @!P0 STS [R5], R6 ;  /* 0x0000000605008388 */ /* 0x0041e80000000800 */
[----:B---3--:R0:W-:Y:S01]  /*0160*/  @!P0 STS [R4], R9 ;  /* 0x0000000904008388 */ /* 0x0081e20000000800 */
[----:B------:R-:W-:Y:S01]  /*0170*/  BAR.SYNC.DEFER_BLOCKING 0x0 ;  /* 0x0000000000007b1d */ /* 0x000fe20000010000 */
[----:B------:R-:W-:-:S13]  /*0180*/  ISETP.GE.U32.AND P0, PT, R13, 0x2, PT ;  /* 0x000000020d00780c */ /* 0x000fda0003f06070 */
[----:B0-----:R-:W-:Y:S05]  /*0190*/  @!P0 BRA `(.L_x_0) ;  /* 0x0000000400508947 */ /* 0x001fea0003800000 */
[C---:B------:R-:W-:Y:S02]  /*01a0*/  VIADD R5, R13.reuse, 0xfffffffe ;  /* 0xfffffffe0d057836 */ /* 0x040fe40000000000 */
[----:B------:R-:W-:Y:S02]  /*01b0*/  HFMA2 R8, -RZ, RZ, 0, 5.9604644775390625e-08 ;  /* 0x00000001ff087431 */ /* 0x000fe400000001ff */
[----:B------:R-:W-:Y:S01]  /*01c0*/  VIADD R7, R13, 0xffffffff ;  /* 0xffffffff0d077836 */ /* 0x000fe20000000000 */
[----:B------:R-:W-:Y:S01]  /*01d0*/  ISETP.GE.U32.AND P0, PT, R5, 0x3, PT ;  /* 0x000000030500780c */ /* 0x000fe20003f06070 */
[----:B------:R-:W-:-:S03]  /*01e0*/  IMAD.MOV.U32 R5, RZ, RZ, 0x1 ;  /* 0x00000001ff057424 */ /* 0x000fc600078e00ff */
[----:B------:R-:W-:-:S09]  /*01f0*/  LOP3.LUT R6, R7, 0x3, RZ, 0xc0, !PT ;  /* 0x0000000307067812 */ /* 0x000fd200078ec0ff */
[----:B------:R-:W-:Y:S05]  /*0200*/  @!P0 BRA `(.L_x_1) ;  /* 0x0000000000d48947 */ /* 0x000fea0003800000 */
[----:B------:R-:W-:Y:S01]  /*0210*/  LEA R10, R11, R10, 0x18 ;  /* 0x0000000a0b0a7211 */ /* 0x000fe200078ec0ff */
[----:B------:R-:W-:Y:S01]  /*0220*/  VIADD R8, R3, 0x8 ;  /* 0x0000000803087836 */ /* 0x000fe20000000000 */
[----:B------:R-:W-:Y:S01]  /*0230*/  LOP3.LUT R7, R7, 0xfffffffc, RZ, 0xc0, !PT ;  /* 0xfffffffc07077812 */ /* 0x000fe200078ec0ff */
[----:B------:R-:W-:Y:S01]  /*0240*/  IMAD.MOV.U32 R9, RZ, RZ, RZ ;  /* 0x000000ffff097224 */ /* 0x000fe200078e00ff */
[----:B------:R-:W-:-:S07]  /*0250*/  MOV R5, 0x1 ;  /* 0x0000000100057802 */ /* 0x000fce0000000f00 */
.L_x_2:
[C---:B------:R-:W-:Y:S02]  /*0260*/  VIADD R13, R9.reuse, 0x1 ;  /* 0x00000001090d7836 */ /* 0x040fe40000000000 */
[C---:B------:R-:W-:Y:S02]  /*0270*/  VIADD R17, R9.reuse, 0x3 ;  /* 0x0000000309117836 */ /* 0x040fe40000000000 */
[----:B------:R-:W-:Y:S01]  /*0280*/  VIADD R9, R9, 0x4 ;  /* 0x0000000409097836 */ /* 0x000fe20000000000 */
[CC--:B------:R-:W-:Y:S02]  /*0290*/  ISETP.GE.U32.AND P0, PT, R2.reuse, R13.reuse, PT ;  /* 0x0000000d0200720c */ /* 0x0c0fe40003f06070 */
[----:B------:R-:W-:-:S11]  /*02a0*/  ISETP.GT.U32.AND P1, PT, R2, R13, PT ;  /* 0x0000000d0200720c */ /* 0x000fd60003f24070 */
[C---:B------:R-:W-:Y:S01]  /*02b0*/  @P0 IMAD R12, R5.reuse, -0x4, R10 ;  /* 0xfffffffc050c0824 */ /* 0x040fe200078e020a */
[----:B------:R-:W-:Y:S01]  /*02c0*/  @P0 LDS R11, [R10+0x4] ;  /* 0x000004000a0b0984 */ /* 0x000fe20000000800 */
[----:B------:R-:W-:-:S04]  /*02d0*/  @P0 SHF.L.U32 R5, R5, 0x1, RZ ;  /* 0x0000000105050819 */ /* 0x000fc800000006ff */
[----:B------:R-:W0:Y:S01]  /*02e0*/  @P0 LDS R12, [R12+0x4] ;  /* 0x000004000c0c0984 */ /* 0x000e220000000800 */
[C---:B------:R-:W-:Y:S01]  /*02f0*/  @P1 IMAD R14, R5.reuse, -0x4, R10 ;  /* 0xfffffffc050e1824 */ /* 0x040fe200078e020a */
[----:B------:R-:W-:Y:S01]  /*0300*/  @P1 SHF.L.U32 R5, R5, 0x1, RZ ;  /* 0x0000000105051819 */ /* 0x000fe200000006ff */
[----:B0-----:R-:W-:-:S05]  /*0310*/  @P0 IMAD.IADD R13, R11, 0x1, R12 ;  /* 0x000000010b0d0824 */ /* 0x001fca00078e020c */
[----:B------:R-:W-:Y:S04]  /*0320*/  @P0 STS [R4], R13 ;  /* 0x0000000d04000388 */ /* 0x000fe80000000800 */
[----:B------:R-:W-:Y:S04]  /*0330*/  @P0 STS [R8+-0x4], R11 ;  /* 0xfffffc0b08000388 */ /* 0x000fe80000000800 */
[----:B------:R-:W-:Y:S01]  /*0340*/  @P0 STS [R10+0x4], R13 ;  /* 0x0000040d0a000388 */ /* 0x000fe20000000800 */
[----:B------:R-:W-:Y:S01]  /*0350*/  BAR.SYNC.DEFER_BLOCKING 0x0 ;  /* 0x0000000000007b1d */ /* 0x000fe20000010000 */
[----:B------:R-:W-:-:S13]  /*0360*/  ISETP.GE.U32.AND P0, PT, R2, R17, PT ;  /* 0x000000110200720c */ /* 0x000fda0003f06070 */
[C---:B------:R-:W-:Y:S01]  /*0370*/  @P0 IMAD R12, R5.reuse, -0x4, R10 ;  /* 0xfffffffc050c0824 */ /* 0x040fe200078e020a */
[----:B------:R-:W-:Y:S01]  /*0380*/  @P0 SHF.L.U32 R5, R5, 0x1, RZ ;  /* 0x0000000105050819 */ /* 0x000fe200000006ff */
[----:B------:R-:W-:Y:S04]  /*0390*/  @P1 LDS R14, [R14+0x8] ;  /* 0x000008000e0e1984 */ /* 0x000fe80000000800 */
[----:B------:R-:W0:Y:S02]  /*03a0*/  @P1 LDS R15, [R10+0x8] ;  /* 0x000008000a0f1984 */ /* 0x000e240000000800 */
[----:B0-----:R-:W-:-:S05]  /*03b0*/  @P1 IMAD.IADD R17, R15, 0x1, R14 ;  /* 0x000000010f111824 */ /* 0x001fca00078e020e */
[----:B------:R-:W-:Y:S04]  /*03c0*/  @P1 STS [R4], R17 ;  /* 0x0000001104001388 */ /* 0x000fe80000000800 */
[----:B------:R-:W-:Y:S04]  /*03d0*/  @P1 STS [R8], R15 ;  /* 0x0000000f08001388 */ /* 0x000fe80000000800 */
        /* <DEDUP_REMOVED lines=9> */
[----:B------:R-:W-:Y:S04]  /*0470*/  @P0 STS [R8+0x4], R11 ;  /* 0x0000040b08000388 */ /* 0x000fe80000000800 */
[----:B------:R-:W-:Y:S01]  /*0480*/  @P0 STS [R10+0xc], R13 ;  /* 0x00000c0d0a000388 */ /* 0x000fe20000000800 */
[----:B------:R-:W-:Y:S01]  /*0490*/  BAR.SYNC.DEFER_BLOCKING 0x0 ;  /* 0x0000000000007b1d */ /* 0x000fe20000010000 */
[----:B------:R-:W-:-:S05]  /*04a0*/  ISETP.NE.AND P0, PT, R9, R7, PT ;  /* 0x000000070900720c */ /* 0x000fca0003f05270 */
[----:B------:R-:W-:Y:S04]  /*04b0*/  @P1 LDS R12, [R14+0x10] ;  /* 0x000010000e0c1984 */ /* 0x000fe80000000800 */
[----:B------:R-:W0:Y:S02]  /*04c0*/  @P1 LDS R15, [R10+0x10] ;  /* 0x000010000a0f1984 */ /* 0x000e240000000800 */
[----:B0-----:R-:W-:-:S05]  /*04d0*/  @P1 IMAD.IADD R17, R15, 0x1, R12 ;  /* 0x000000010f111824 */ /* 0x001fca00078e020c */
[----:B------:R-:W-:Y:S04]  /*04e0*/  @P1 STS [R4], R17 ;  /* 0x0000001104001388 */ /* 0x000fe80000000800 */
[----:B------:R0:W-:Y:S04]  /*04f0*/  @P1 STS [R8+0x8], R15 ;  /* 0x0000080f08001388 */ /* 0x0001e80000000800 */
[----:B------:R1:W-:Y:S01]  /*0500*/  @P1 STS [R10+0x10], R17 ;  /* 0x000010110a001388 */ /* 0x0003e20000000800 */
[----:B0-----:R-:W-:Y:S02]  /*0510*/  VIADD R8, R8, 0x10 ;  /* 0x0000001008087836 */ /* 0x001fe40000000000 */
[----:B-1----:R-:W-:Y:S01]  /*0520*/  VIADD R10, R10, 0x10 ;  /* 0x000000100a0a7836 */ /* 0x002fe20000000000 */
[----:B------:R-:W-:Y:S06]  /*0530*/  BAR.SYNC.DEFER_BLOCKING 0x0 ;  /* 0x0000000000007b1d */ /* 0x000fec0000010000 */
[----:B------:R-:W-:Y:S05]  /*0540*/  @P0 BRA `(.L_x_2) ;  /* 0xfffffffc00440947 */ /* 0x000fea000383ffff */
[----:B------:R-:W-:-:S07]  /*0550*/  IADD3 R8, PT, PT, R9, 0x1, RZ ;  /* 0x0000000109087810 */ /* 0x000fce0007ffe0ff */
.L_x_1:
[----:B------:R-:W-:-:S13]  /*0560*/  ISETP.NE.AND P0, PT, R6, RZ, PT ;  /* 0x000000ff0600720c */ /* 0x000fda0003f05270 */
[----:B------:R-:W-:Y:S05]  /*0570*/  @!P0 BRA `(.L_x_0) ;  /* 0x0000000000588947 */ /* 0x000fea0003800000 */
[----:B------:R-:W0:Y:S01]  /*0580*/  S2R R10, SR_CgaCtaId ;  /* 0x00000000000a7919 */ /* 0x000e220000008800 */
[----:B------:R-:W-:Y:S01]  /*0590*/  MOV R7, 0x400 ;  /* 0x0000040000077802 */ /* 0x000fe20000000f00 */
[----:B------:R-:W-:-:S03]  /*05a0*/  IMAD R3, R8, 0x4, R3 ;  /* 0x0000000408037824 */ /* 0x000fc600078e0203 */
[----:B0-----:R-:W-:Y:S01]  /*05b0*/  LEA R9, R10, R7, 0x18 ;  /* 0x000000070a097211 */ /* 0x001fe200078ec0ff */
[----:B------:R-:W-:-:S03]  /*05c0*/  IMAD.MOV R7, RZ, RZ, -R6 ;  /* 0x000000ffff077224 */ /* 0x000fc600078e0a06 */
[----:B------:R-:W-:-:S07]  /*05d0*/  LEA R6, R8, R9, 0x2 ;  /* 0x0000000908067211 */ /* 0x000fce00078e10ff */
.L_x_3:
[----:B------:R-:W-:Y:S01]  /*05e0*/  ISETP.GE.U32.AND P0, PT, R2, R8, PT ;  /* 0x000000080200720c */ /* 0x000fe20003f06070 */
[----:B------:R-:W-:Y:S01]  /*05f0*/  VIADD R8, R8, 0x1 ;  /* 0x0000000108087836 */ /* 0x000fe20000000000 */
[----:B------:R-:W-:-:S04]  /*0600*/  IADD3 R7, PT, PT, R7, 0x1, RZ ;  /* 0x0000000107077810 */ /* 0x000fc80007ffe0ff */
[----:B------:R-:W-:-:S07]  /*0610*/  ISETP.NE.AND P1, PT, R7, RZ, PT ;  /* 0x000000ff0700720c */ /* 0x000fce0003f25270 */
[C---:B------:R-:W-:Y:S01]  /*0620*/  @P0 IMAD R9, R5.reuse, -0x4, R6 ;  /* 0xfffffffc05090824 */ /* 0x040fe200078e0206 */
[----:B------:R-:W-:Y:S01]  /*0630*/  @P0 LDS R10, [R6] ;  /* 0x00000000060a0984 */ /* 0x000fe20000000800 */
[----:B------:R-:W-:-:S04]  /*0640*/  @P0 SHF.L.U32 R5, R5, 0x1, RZ ;  /* 0x0000000105050819 */ /* 0x000fc800000006ff */
[----:B------:R-:W0:Y:S02]  /*0650*/  @P0 LDS R9, [R9] ;  /* 0x0000000009090984 */ /* 0x000e240000000800 */
[----:B0-----:R-:W-:-:S05]  /*0660*/  @P0 IMAD.IADD R11, R10, 0x1, R9 ;  /* 0x000000010a0b0824 */ /* 0x001fca00078e0209 */
[----:B------:R-:W-:Y:S04]  /*0670*/  @P0 STS [R4], R11 ;  /* 0x0000000b04000388 */ /* 0x000fe80000000800 */
[----:B------:R0:W-:Y:S04]  /*0680*/  @P0 STS [R3], R10 ;  /* 0x0000000a03000388 */ /* 0x0001e80000000800 */
[----:B------:R1:W-:Y:S01]  /*0690*/  @P0 STS [R6], R11 ;  /* 0x0000000b06000388 */ /* 0x0003e20000000800 */
[----:B0-----:R-:W-:Y:S01]  /*06a0*/  VIADD R3, R3, 0x4 ;  /* 0x0000000403037836 */ /* 0x001fe20000000000 */
[----:B-1----:R-:W-:Y:S01]  /*06b0*/  IADD3 R6, PT, PT, R6, 0x4, RZ ;  /* 0x0000000406067810 */ /* 0x002fe20007ffe0ff */
[----:B------:R-:W-:Y:S06]  /*06c0*/  BAR.SYNC.DEFER_BLOCKING 0x0 ;  /* 0x0000000000007b1d */ /* 0x000fec0000010000 */
[----:B------:R-:W-:Y:S05]  /*06d0*/  @P1 BRA `(.L_x_3) ;  /* 0xfffffffc00c01947 */ /* 0x000fea000383ffff */
.L_x_0:
[----:B------:R-:W0:Y:S02]  /*06e0*/  LDCU UR6, c[0x0][0x390] ;  /* 0x00007200ff0677ac */ /* 0x000e240008000800 */
[----:B0-----:R-:W-:-:S13]  /*06f0*/  ISETP.GE.AND P0, PT, R0, UR6, PT ;  /* 0x0000000600007c0c */ /* 0x001fda000bf06270 */
[----:B------:R-:W-:Y:S05]  /*0700*/  @P0 EXIT ;  /* 0x000000000000094d */ /* 0x000fea0003800000 */
[----:B------:R-:W0:Y:S01]  /*0710*/  LDS R5, [R4] ;  /* 0x0000000004057984 */ /* 0x000e220000000800 */
[----:B------:R-:W1:Y:S02]  /*0720*/  LDC.64 R2, c[0x0][0x388] ;  /* 0x0000e200ff027b82 */ /* 0x000e640000000a00 */
[----:B-1----:R-:W-:-:S05]  /*0730*/  IMAD.WIDE R2, R0, 0x4, R2 ;  /* 0x0000000400027825 */ /* 0x002fca00078e0202 */
[----:B0-----:R-:W-:Y:S01]  /*0740*/  STG.E desc[UR4][R2.64], R5 ;  /* 0x0000000502007986 */ /* 0x001fe2000c101904 */
[----:B------:R-:W-:Y:S05]  /*0750*/  EXIT ;  /* 0x000000000000794d */ /* 0x000fea0003800000 */
.L_x_4:
[----:B------:R-:W-:-:S00]  /*0760*/  BRA `(.L_x_4) ;  /* 0xfffffffc00fc7947 */ /* 0x000fc0000383ffff */
[----:B------:R-:W-:-:S00]  /*0770*/  NOP ;  /* 0x0000000000007918 */ /* 0x000fc00000000000 */
        /* <DEDUP_REMOVED lines=8> */
.L_x_5:


//--------------------- .nv.shared._Z4scanPiS_i   --------------------------
	.section	.nv.shared._Z4scanPiS_i,"aw",@nobits
	.sectionflags	@""
	.align	4
.nv.shared._Z4scanPiS_i:
	.zero		3072


//--------------------- .nv.shared.reserved.0     --------------------------
	.section	.nv.shared.reserved.0,"aw",@nobits
	.weak		__nv_reservedSMEM_offset_0_alias
	.size		__nv_reservedSMEM_offset_0_alias, 0, 64
	.other		__nv_reservedSMEM_offset_0_alias,@"STO_CUDA_RESERVED_SHARED STV_DEFAULT"
__nv_reservedSMEM_offset_0_alias:
	.zero		0
	.zero		64


//--------------------- .nv.constant0._Z4scanPiS_i --------------------------
	.section	.nv.constant0._Z4scanPiS_i,"a",@progbits
	.sectionflags	@""
	.align	4
.nv.constant0._Z4scanPiS_i:
	.zero		916


//--------------------- SYMBOLS --------------------------

	.type		.nv.reservedSmem.offset0,@object
	.size		.nv.reservedSmem.offset0,0x4
	.type		.nv.reservedSmem.cap,@object
	.size		.nv.reservedSmem.cap,0x4
